//
// Generated by NVIDIA NVVM Compiler
//
// Compiler Build ID: CL-36424714
// Cuda compilation tools, release 13.0, V13.0.88
// Based on NVVM 20.0.0
//

.version 9.0
.target sm_100
.address_size 64

	// .globl	get_cta_id_kernel

.visible .entry get_cta_id_kernel()
{


	ret;

}


// ===== COMPILED SASS (sm_100) =====

	.target	sm_100

	.elftype	@"ET_EXEC"


//--------------------- .note.nv.tkinfo           --------------------------
	.section	.note.nv.tkinfo,"",@"SHT_NOTE"
	.sectionflags	@"SHF_NOTE_NV_TKINFO"
	.tkinfo
        /*0018*/ 	.word	0x00000002
        /*0030*/ 	.string	""
        /*0030*/ 	.string	"ptxas"
        /*0030*/ 	.string	"Cuda compilation tools, release 13.0, V13.0.88"
        /*0030*/ 	.string	"Build cuda_13.0.r13.0/compiler.36424714_0"
        /*0030*/ 	.string	"-arch sm_100 -m 64 "



//--------------------- .note.nv.cuinfo           --------------------------
	.section	.note.nv.cuinfo,"",@"SHT_NOTE"
	.sectionflags	@"SHF_NOTE_NV_CUINFO"
        /*0018*/ 	.short	0x0002
        /*001a*/ 	.short	0x0064
        /*001c*/ 	.short	0x0082
	.zero		2


//--------------------- .nv.info                  --------------------------
	.section	.nv.info,"",@"SHT_CUDA_INFO"
	.align	4


	//----- nvinfo : EIATTR_REGCOUNT
	.align		4
        /*0000*/ 	.byte	0x04, 0x2f
        /*0002*/ 	.short	(.L_1 - .L_0)
	.align		4
.L_0:
        /*0004*/ 	.word	index@(get_cta_id_kernel)
        /*0008*/ 	.word	0x00000004


	//----- nvinfo : EIATTR_FRAME_SIZE
	.align		4
.L_1:
        /*000c*/ 	.byte	0x04, 0x11
        /*000e*/ 	.short	(.L_3 - .L_2)
	.align		4
.L_2:
        /*0010*/ 	.word	index@(get_cta_id_kernel)
        /*0014*/ 	.word	0x00000000


	//----- nvinfo : EIATTR_MIN_STACK_SIZE
	.align		4
.L_3:
        /*0018*/ 	.byte	0x04, 0x12
        /*001a*/ 	.short	(.L_5 - .L_4)
	.align		4
.L_4:
        /*001c*/ 	.word	index@(get_cta_id_kernel)
        /*0020*/ 	.word	0x00000000
.L_5:


//--------------------- .nv.compat                --------------------------
	.section	.nv.compat,"",@"SHT_CUDA_COMPAT_INFO"
	.align	4
        /*0000*/ 	.byte	0x02, 0x09, 0x00, 0x00, 0x02, 0x02, 0x01, 0x00, 0x02, 0x05, 0x05, 0x00, 0x03, 0x07, 0x01, 0x01
        /*0010*/ 	.byte	0x02, 0x03, 0x00, 0x00, 0x02, 0x06, 0x01, 0x00, 0x04, 0x0b, 0x08, 0x00, 0x09, 0x00, 0x00, 0x00
        /*0020*/ 	.byte	0x00, 0x00, 0x00, 0x00


//--------------------- .nv.info.get_cta_id_kernel --------------------------
	.section	.nv.info.get_cta_id_kernel,"",@"SHT_CUDA_INFO"
	.sectionflags	@""
	.align	4


	//----- nvinfo : EIATTR_CUDA_API_VERSION
	.align		4
        /*0000*/ 	.byte	0x04, 0x37
        /*0002*/ 	.short	(.L_7 - .L_6)
.L_6:
        /*0004*/ 	.word	0x00000082


	//----- nvinfo : EIATTR_SPARSE_MMA_MASK
	.align		4
.L_7:
        /*0008*/ 	.byte	0x03, 0x50
        /*000a*/ 	.short	0x0000


	//----- nvinfo : EIATTR_MAXREG_COUNT
	.align		4
        /*000c*/ 	.byte	0x03, 0x1b
        /*000e*/ 	.short	0x00ff


	//----- nvinfo : EIATTR_MERCURY_ISA_VERSION
	.align		4
        /*0010*/ 	.byte	0x03, 0x5f
        /*0012*/ 	.short	0x0101


	//----- nvinfo : EIATTR_VRC_CTA_INIT_COUNT
	.align		4
        /*0014*/ 	.byte	0x02, 0x4a
	.zero		1
	.zero		1


	//----- nvinfo : EIATTR_EXIT_INSTR_OFFSETS
	.align		4
        /*0018*/ 	.byte	0x04, 0x1c
        /*001a*/ 	.short	(.L_9 - .L_8)


	//   ....[0]....
.L_8:
        /*001c*/ 	.word	0x00000010


	//----- nvinfo : EIATTR_SW_WAR
	.align		4
.L_9:
        /*0020*/ 	.byte	0x04, 0x36
        /*0022*/ 	.short	(.L_11 - .L_10)
.L_10:
        /*0024*/ 	.word	0x00000008
.L_11:


//--------------------- .nv.callgraph             --------------------------
	.section	.nv.callgraph,"",@"SHT_CUDA_CALLGRAPH"
	.align	4
	.sectionentsize	8
	.align		4
        /*0000*/ 	.word	0x00000000
	.align		4
        /*0004*/ 	.word	0xffffffff
	.align		4
        /*0008*/ 	.word	0x00000000
	.align		4
        /*000c*/ 	.word	0xfffffffe
	.align		4
        /*0010*/ 	.word	0x00000000
	.align		4
        /*0014*/ 	.word	0xfffffffd
	.align		4
        /*0018*/ 	.word	0x00000000
	.align		4
        /*001c*/ 	.word	0xfffffffc


//--------------------- .text.get_cta_id_kernel   --------------------------
	.section	.text.get_cta_id_kernel,"ax",@progbits
	.align	128
        .global         get_cta_id_kernel
        .type           get_cta_id_kernel,@function
        .size           get_cta_id_kernel,(.L_x_1 - get_cta_id_kernel)
        .other          get_cta_id_kernel,@"STO_CUDA_ENTRY STV_DEFAULT"
get_cta_id_kernel:
.text.get_cta_id_kernel:
[----:B------:R-:W-:Y:S01]  /*0000*/  LDC R1, c[0x0][0x37c] ;  /* 0x0000df00ff017b82 */ /* 0x000fe20000000800 */
[----:B------:R-:W-:Y:S05]  /*0010*/  EXIT ;  /* 0x000000000000794d */ /* 0x000fea0003800000 */
.L_x_0:
[----:B------:R-:W-:-:S00]  /*0020*/  BRA `(.L_x_0) ;  /* 0xfffffffc00fc7947 */ /* 0x000fc0000383ffff */
[----:B------:R-:W-:-:S00]  /*0030*/  NOP ;  /* 0x0000000000007918 */ /* 0x000fc00000000000 */
        /* <DEDUP_REMOVED lines=12> */
.L_x_1:


//--------------------- .nv.shared.reserved.0     --------------------------
	.section	.nv.shared.reserved.0,"aw",@nobits
	.weak		__nv_reservedSMEM_offset_0_alias
	.size		__nv_reservedSMEM_offset_0_alias, 0, 64
	.other		__nv_reservedSMEM_offset_0_alias,@"STO_CUDA_RESERVED_SHARED STV_DEFAULT"
__nv_reservedSMEM_offset_0_alias:
	.zero		0
	.zero		64


//--------------------- .nv.constant0.get_cta_id_kernel --------------------------
	.section	.nv.constant0.get_cta_id_kernel,"a",@progbits
	.sectionflags	@""
	.align	4
.nv.constant0.get_cta_id_kernel:
	.zero		896


//--------------------- SYMBOLS --------------------------

	.type		.nv.reservedSmem.offset0,@object
	.size		.nv.reservedSmem.offset0,0x4
